	.headerflags	@"EF_CUDA_TEXMODE_UNIFIED EF_CUDA_64BIT_ADDRESS EF_CUDA_ACCELERATORS EF_CUDA_SM90 EF_CUDA_VIRTUAL_SM(EF_CUDA_SM90)"
	.elftype	@"ET_EXEC"


//--------------------- .nv.info                  --------------------------
	.section	.nv.info,"",@"SHT_CUDA_INFO"
	.align	4


	//----- nvinfo : EIATTR_REGCOUNT
	.align		4
        /*0000*/ 	.byte	0x04, 0x2f
        /*0002*/ 	.short	(.L_1 - .L_0)
	.align		4
.L_0:
        /*0004*/ 	.word	index@(triton_poi_fused_convolution_18)
        /*0008*/ 	.word	0x0000000c


	//----- nvinfo : EIATTR_MIN_STACK_SIZE
	.align		4
.L_1:
        /*000c*/ 	.byte	0x04, 0x12
        /*000e*/ 	.short	(.L_3 - .L_2)
	.align		4
.L_2:
        /*0010*/ 	.word	index@(triton_poi_fused_convolution_18)
        /*0014*/ 	.word	0x00000000


	//----- nvinfo : EIATTR_FRAME_SIZE
	.align		4
.L_3:
        /*0018*/ 	.byte	0x04, 0x11
        /*001a*/ 	.short	(.L_5 - .L_4)
	.align		4
.L_4:
        /*001c*/ 	.word	index@(triton_poi_fused_convolution_18)
        /*0020*/ 	.word	0x00000000


	//----- nvinfo : EIATTR_MIN_STACK_SIZE
	.align		4
.L_5:
        /*0024*/ 	.byte	0x04, 0x12
        /*0026*/ 	.short	(.L_7 - .L_6)
	.align		4
.L_6:
        /*0028*/ 	.word	index@(triton_poi_fused_convolution_18)
        /*002c*/ 	.word	0x00000000
.L_7:


//--------------------- .nv.info.triton_poi_fused_convolution_18 --------------------------
	.section	.nv.info.triton_poi_fused_convolution_18,"",@"SHT_CUDA_INFO"
	.sectionflags	@""
	.align	4


	//----- nvinfo : EIATTR_CUDA_API_VERSION
	.align		4
        /*0000*/ 	.byte	0x04, 0x37
        /*0002*/ 	.short	(.L_9 - .L_8)
.L_8:
        /*0004*/ 	.word	0x0000007c


	//----- nvinfo : EIATTR_KPARAM_INFO
	.align		4
.L_9:
        /*0008*/ 	.byte	0x04, 0x17
        /*000a*/ 	.short	(.L_11 - .L_10)
.L_10:
        /*000c*/ 	.word	0x00000000
        /*0010*/ 	.short	0x0002
        /*0012*/ 	.short	0x0010
        /*0014*/ 	.byte	0x00, 0xf0, 0x11, 0x00


	//----- nvinfo : EIATTR_KPARAM_INFO
	.align		4
.L_11:
        /*0018*/ 	.byte	0x04, 0x17
        /*001a*/ 	.short	(.L_13 - .L_12)
.L_12:
        /*001c*/ 	.word	0x00000000
        /*0020*/ 	.short	0x0001
        /*0022*/ 	.short	0x0008
        /*0024*/ 	.byte	0x00, 0xf4, 0x21, 0x00


	//----- nvinfo : EIATTR_KPARAM_INFO
	.align		4
.L_13:
        /*0028*/ 	.byte	0x04, 0x17
        /*002a*/ 	.short	(.L_15 - .L_14)
.L_14:
        /*002c*/ 	.word	0x00000000
        /*0030*/ 	.short	0x0000
        /*0032*/ 	.short	0x0000
        /*0034*/ 	.byte	0x00, 0xf4, 0x21, 0x00


	//----- nvinfo : EIATTR_SPARSE_MMA_MASK
	.align		4
.L_15:
        /*0038*/ 	.byte	0x03, 0x50
        /*003a*/ 	.short	0x0000


	//----- nvinfo : EIATTR_MAXREG_COUNT
	.align		4
        /*003c*/ 	.byte	0x03, 0x1b
        /*003e*/ 	.short	0x00ff


	//----- nvinfo : EIATTR_EXIT_INSTR_OFFSETS
	.align		4
        /*0040*/ 	.byte	0x04, 0x1c
        /*0042*/ 	.short	(.L_17 - .L_16)


	//   ....[0]....
.L_16:
        /*0044*/ 	.word	0x00000150


	//   ....[1]....
        /*0048*/ 	.word	0x00000170


	//----- nvinfo : EIATTR_REQNTID
	.align		4
.L_17:
        /*004c*/ 	.byte	0x04, 0x10
        /*004e*/ 	.short	(.L_19 - .L_18)
.L_18:
        /*0050*/ 	.word	0x00000080
        /*0054*/ 	.word	0x00000001
        /*0058*/ 	.word	0x00000001


	//----- nvinfo : EIATTR_CBANK_PARAM_SIZE
	.align		4
.L_19:
        /*005c*/ 	.byte	0x03, 0x19
        /*005e*/ 	.short	0x0014


	//----- nvinfo : EIATTR_PARAM_CBANK
	.align		4
        /*0060*/ 	.byte	0x04, 0x0a
        /*0062*/ 	.short	(.L_21 - .L_20)
	.align		4
.L_20:
        /*0064*/ 	.word	index@(.nv.constant0.triton_poi_fused_convolution_18)
        /*0068*/ 	.short	0x0210
        /*006a*/ 	.short	0x0014


	//----- nvinfo : EIATTR_SW_WAR
	.align		4
.L_21:
        /*006c*/ 	.byte	0x04, 0x36
        /*006e*/ 	.short	(.L_23 - .L_22)
.L_22:
        /*0070*/ 	.word	0x00000008
.L_23:


//--------------------- .nv.callgraph             --------------------------
	.section	.nv.callgraph,"",@"SHT_CUDA_CALLGRAPH"
	.align	4
	.sectionentsize	8
	.align		4
        /*0000*/ 	.word	0x00000000
	.align		4
        /*0004*/ 	.word	0xffffffff
	.align		4
        /*0008*/ 	.word	0x00000000
	.align		4
        /*000c*/ 	.word	0xfffffffe
	.align		4
        /*0010*/ 	.word	0x00000000
	.align		4
        /*0014*/ 	.word	0xfffffffd
	.align		4
        /*0018*/ 	.word	0x00000000
	.align		4
        /*001c*/ 	.word	0xfffffffc


//--------------------- .text.triton_poi_fused_convolution_18 --------------------------
	.section	.text.triton_poi_fused_convolution_18,"ax",@progbits
	.align	128
        .global         triton_poi_fused_convolution_18
        .type           triton_poi_fused_convolution_18,@function
        .size           triton_poi_fused_convolution_18,(.L_x_1 - triton_poi_fused_convolution_18)
        .other          triton_poi_fused_convolution_18,@"STO_CUDA_ENTRY STV_DEFAULT"
triton_poi_fused_convolution_18:
.text.triton_poi_fused_convolution_18:
[----:B------:R-:W0:Y:S02]  /*0000*/  LDC R1, c[0x0][0x28] ;  /* 0x00000a00ff017b82 */ /* 0x000e240000000800 */
[----:B------:R-:W1:Y:S01]  /*0010*/  S2R R0, SR_TID.X ;  /* 0x0000000000007919 */ /* 0x000e620000002100 */
[----:B------:R-:W2:Y:S01]  /*0020*/  LDC.64 R2, c[0x0][0x210] ;  /* 0x00008400ff027b82 */ /* 0x000ea20000000a00 */
[----:B------:R-:W-:Y:S01]  /*0030*/  ULDC.64 UR4, c[0x0][0x208] ;  /* 0x0000820000047ab9 */ /* 0x000fe20000000a00 */
[----:B------:R-:W3:Y:S06]  /*0040*/  S2R R7, SR_CTAID.X ;  /* 0x0000000000077919 */ /* 0x000eec0000002500 */
[----:B------:R-:W4:Y:S01]  /*0050*/  LDC.64 R4, c[0x0][0x218] ;  /* 0x00008600ff047b82 */ /* 0x000f220000000a00 */
[----:B-1----:R-:W-:-:S02]  /*0060*/  LOP3.LUT R0, R0, 0x7f, RZ, 0xc0, !PT ;  /* 0x0000007f00007812 */ /* 0x002fc400078ec0ff */
[----:B---3--:R-:W-:-:S03]  /*0070*/  SHF.R.S32.HI R6, RZ, 0x18, R7 ;  /* 0x00000018ff067819 */ /* 0x008fc60000011407 */
[----:B------:R-:W-:Y:S01]  /*0080*/  IMAD R7, R7, 0x80, R0 ;  /* 0x0000008007077824 */ /* 0x000fe200078e0200 */
[----:B------:R-:W-:-:S03]  /*0090*/  SGXT R0, R6, 0x1 ;  /* 0x000000010600781a */ /* 0x000fc60000000200 */
[C---:B--2---:R-:W-:Y:S01]  /*00a0*/  IMAD.WIDE R2, R7.reuse, 0x4, R2 ;  /* 0x0000000407027825 */ /* 0x044fe200078e0202 */
[----:B------:R-:W-:Y:S02]  /*00b0*/  ISETP.GE.AND P0, PT, R7, 0x400, PT ;  /* 0x000004000700780c */ /* 0x000fe40003f06270 */
[----:B------:R-:W-:-:S04]  /*00c0*/  LEA.HI R0, R0, R7, RZ, 0x8 ;  /* 0x0000000700007211 */ /* 0x000fc800078f40ff */
[----:B------:R-:W-:-:S05]  /*00d0*/  LOP3.LUT R0, R0, 0xffffff00, RZ, 0xc0, !PT ;  /* 0xffffff0000007812 */ /* 0x000fca00078ec0ff */
[----:B------:R-:W-:Y:S01]  /*00e0*/  IMAD.IADD R9, R7, 0x1, -R0 ;  /* 0x0000000107097824 */ /* 0x000fe200078e0a00 */
[----:B------:R-:W-:Y:S01]  /*00f0*/  HFMA2.MMA R0, -RZ, RZ, 0, 0 ;  /* 0x00000000ff007435 */ /* 0x000fe200000001ff */
[----:B------:R-:W-:Y:S02]  /*0100*/  IMAD.MOV.U32 R7, RZ, RZ, RZ ;  /* 0x000000ffff077224 */ /* 0x000fe400078e00ff */
[----:B----4-:R-:W-:-:S05]  /*0110*/  IMAD.WIDE R4, R9, 0x4, R4 ;  /* 0x0000000409047825 */ /* 0x010fca00078e0204 */
[----:B------:R-:W2:Y:S04]  /*0120*/  @!P0 LDG.E.EL R7, desc[UR4][R4.64] ;  /* 0x0000000404078981 */ /* 0x000ea8000c2e1900 */
[----:B------:R-:W2:Y:S02]  /*0130*/  @!P0 LDG.E R0, desc[UR4][R2.64] ;  /* 0x0000000402008981 */ /* 0x000ea4000c1e1900 */
[----:B--2---:R-:W-:Y:S01]  /*0140*/  FADD R7, R7, R0 ;  /* 0x0000000007077221 */ /* 0x004fe20000000000 */
[----:B------:R-:W-:Y:S06]  /*0150*/  @P0 EXIT ;  /* 0x000000000000094d */ /* 0x000fec0003800000 */
[----:B------:R-:W-:Y:S01]  /*0160*/  STG.E desc[UR4][R2.64], R7 ;  /* 0x0000000702007986 */ /* 0x000fe2000c101904 */
[----:B------:R-:W-:Y:S05]  /*0170*/  EXIT ;  /* 0x000000000000794d */ /* 0x000fea0003800000 */
.L_x_0:
[----:B------:R-:W-:-:S00]  /*0180*/  BRA `(.L_x_0) ;  /* 0xfffffffc00fc7947 */ /* 0x000fc0000383ffff */
[----:B------:R-:W-:-:S00]  /*0190*/  NOP ;  /* 0x0000000000007918 */ /* 0x000fc00000000000 */
        /* <DEDUP_REMOVED lines=14> */
.L_x_1:


//--------------------- .nv.constant0.triton_poi_fused_convolution_18 --------------------------
	.section	.nv.constant0.triton_poi_fused_convolution_18,"a",@progbits
	.sectionflags	@""
	.align	4
.nv.constant0.triton_poi_fused_convolution_18:
	.zero		548
